//
// Generated by NVIDIA NVVM Compiler
//
// Compiler Build ID: CL-36424714
// Cuda compilation tools, release 13.0, V13.0.88
// Based on NVVM 20.0.0
//

.version 9.0
.target sm_100
.address_size 64

	// .globl	_Z15reductionKernelPfS_
// _ZZ15reductionKernelPfS_E12share_memory has been demoted

.visible .entry _Z15reductionKernelPfS_(
	.param .u64 .ptr .align 1 _Z15reductionKernelPfS__param_0,
	.param .u64 .ptr .align 1 _Z15reductionKernelPfS__param_1
)
{
	.reg .pred 	%p<2>;
	.reg .b32 	%r<17>;
	.reg .b32 	%f<18>;
	.reg .b64 	%rd<23>;
	// demoted variable
	.shared .align 4 .b8 _ZZ15reductionKernelPfS_E12share_memory[8];
	ld.param.u64 	%rd2, [_Z15reductionKernelPfS__param_0];
	ld.param.u64 	%rd1, [_Z15reductionKernelPfS__param_1];
	mov.u32 	%r3, %ctaid.x;
	mov.u32 	%r4, %ntid.x;
	mul.lo.s32 	%r5, %r4, %r3;
	shl.b32 	%r6, %r5, 3;
	mov.u32 	%r7, %tid.x;
	add.s32 	%r1, %r6, %r7;
	cvta.to.global.u64 	%rd3, %rd2;
	mul.wide.u32 	%rd4, %r1, 4;
	add.s64 	%rd5, %rd3, %rd4;
	ld.global.f32 	%f1, [%rd5];
	add.f32 	%f2, %f1, 0f00000000;
	add.s32 	%r8, %r4, %r1;
	mul.wide.u32 	%rd6, %r8, 4;
	add.s64 	%rd7, %rd3, %rd6;
	ld.global.f32 	%f3, [%rd7];
	add.f32 	%f4, %f2, %f3;
	add.s32 	%r9, %r8, %r4;
	mul.wide.u32 	%rd8, %r9, 4;
	add.s64 	%rd9, %rd3, %rd8;
	ld.global.f32 	%f5, [%rd9];
	add.f32 	%f6, %f4, %f5;
	add.s32 	%r10, %r9, %r4;
	mul.wide.u32 	%rd10, %r10, 4;
	add.s64 	%rd11, %rd3, %rd10;
	ld.global.f32 	%f7, [%rd11];
	add.f32 	%f8, %f6, %f7;
	add.s32 	%r11, %r10, %r4;
	mul.wide.u32 	%rd12, %r11, 4;
	add.s64 	%rd13, %rd3, %rd12;
	ld.global.f32 	%f9, [%rd13];
	add.f32 	%f10, %f8, %f9;
	add.s32 	%r12, %r11, %r4;
	mul.wide.u32 	%rd14, %r12, 4;
	add.s64 	%rd15, %rd3, %rd14;
	ld.global.f32 	%f11, [%rd15];
	add.f32 	%f12, %f10, %f11;
	add.s32 	%r13, %r12, %r4;
	mul.wide.u32 	%rd16, %r13, 4;
	add.s64 	%rd17, %rd3, %rd16;
	ld.global.f32 	%f13, [%rd17];
	add.f32 	%f14, %f12, %f13;
	add.s32 	%r14, %r13, %r4;
	mul.wide.u32 	%rd18, %r14, 4;
	add.s64 	%rd19, %rd3, %rd18;
	ld.global.f32 	%f15, [%rd19];
	add.f32 	%f16, %f14, %f15;
	shl.b32 	%r15, %r7, 2;
	mov.u32 	%r16, _ZZ15reductionKernelPfS_E12share_memory;
	add.s32 	%r2, %r16, %r15;
	st.shared.f32 	[%r2], %f16;
	bar.sync 	0;
	setp.ge.u32 	%p1, %r7, %r4;
	@%p1 bra 	$L__BB0_2;
	cvta.to.global.u64 	%rd20, %rd1;
	ld.shared.f32 	%f17, [%r2];
	mul.wide.s32 	%rd21, %r1, 4;
	add.s64 	%rd22, %rd20, %rd21;
	st.global.f32 	[%rd22], %f17;
$L__BB0_2:
	ret;

}
	// .globl	_Z25reductionPartialSumKernelPf
.visible .entry _Z25reductionPartialSumKernelPf(
	.param .u64 .ptr .align 1 _Z25reductionPartialSumKernelPf_param_0
)
{
	.reg .pred 	%p<2>;
	.reg .b32 	%r<7>;
	.reg .b32 	%f<7>;
	.reg .b64 	%rd<5>;

	ld.param.u64 	%rd2, [_Z25reductionPartialSumKernelPf_param_0];
	cvta.to.global.u64 	%rd3, %rd2;
	mov.u32 	%r1, %ctaid.x;
	mov.u32 	%r2, %ntid.x;
	mov.u32 	%r3, %tid.x;
	shl.b32 	%r4, %r3, 1;
	mad.lo.s32 	%r5, %r1, %r2, %r4;
	mul.wide.s32 	%rd4, %r5, 4;
	add.s64 	%rd1, %rd3, %rd4;
	ld.global.f32 	%f1, [%rd1];
	ld.global.f32 	%f2, [%rd1+4];
	add.f32 	%f3, %f1, %f2;
	st.global.f32 	[%rd1], %f3;
	bar.sync 	0;
	and.b32  	%r6, %r3, 1;
	setp.eq.b32 	%p1, %r6, 1;
	@%p1 bra 	$L__BB1_2;
	ld.global.f32 	%f4, [%rd1];
	ld.global.f32 	%f5, [%rd1+8];
	add.f32 	%f6, %f4, %f5;
	st.global.f32 	[%rd1], %f6;
$L__BB1_2:
	bar.sync 	0;
	ret;

}


// ===== COMPILED SASS (sm_100) =====

	.target	sm_100

	.elftype	@"ET_EXEC"


//--------------------- .note.nv.tkinfo           --------------------------
	.section	.note.nv.tkinfo,"",@"SHT_NOTE"
	.sectionflags	@"SHF_NOTE_NV_TKINFO"
	.tkinfo
        /*0018*/ 	.word	0x00000002
        /*0030*/ 	.string	""
        /*0030*/ 	.string	"ptxas"
        /*0030*/ 	.string	"Cuda compilation tools, release 13.0, V13.0.88"
        /*0030*/ 	.string	"Build cuda_13.0.r13.0/compiler.36424714_0"
        /*0030*/ 	.string	"-arch sm_100 -m 64 "



//--------------------- .note.nv.cuinfo           --------------------------
	.section	.note.nv.cuinfo,"",@"SHT_NOTE"
	.sectionflags	@"SHF_NOTE_NV_CUINFO"
        /*0018*/ 	.short	0x0002
        /*001a*/ 	.short	0x0064
        /*001c*/ 	.short	0x0082
	.zero		2


//--------------------- .nv.info                  --------------------------
	.section	.nv.info,"",@"SHT_CUDA_INFO"
	.align	4


	//----- nvinfo : EIATTR_REGCOUNT
	.align		4
        /*0000*/ 	.byte	0x04, 0x2f
        /*0002*/ 	.short	(.L_1 - .L_0)
	.align		4
.L_0:
        /*0004*/ 	.word	index@(_Z15reductionKernelPfS_)
        /*0008*/ 	.word	0x0000001a


	//----- nvinfo : EIATTR_FRAME_SIZE
	.align		4
.L_1:
        /*000c*/ 	.byte	0x04, 0x11
        /*000e*/ 	.short	(.L_3 - .L_2)
	.align		4
.L_2:
        /*0010*/ 	.word	index@(_Z15reductionKernelPfS_)
        /*0014*/ 	.word	0x00000000


	//----- nvinfo : EIATTR_REGCOUNT
	.align		4
.L_3:
        /*0018*/ 	.byte	0x04, 0x2f
        /*001a*/ 	.short	(.L_5 - .L_4)
	.align		4
.L_4:
        /*001c*/ 	.word	index@(_Z25reductionPartialSumKernelPf)
        /*0020*/ 	.word	0x00000008


	//----- nvinfo : EIATTR_FRAME_SIZE
	.align		4
.L_5:
        /*0024*/ 	.byte	0x04, 0x11
        /*0026*/ 	.short	(.L_7 - .L_6)
	.align		4
.L_6:
        /*0028*/ 	.word	index@(_Z25reductionPartialSumKernelPf)
        /*002c*/ 	.word	0x00000000


	//----- nvinfo : EIATTR_MIN_STACK_SIZE
	.align		4
.L_7:
        /*0030*/ 	.byte	0x04, 0x12
        /*0032*/ 	.short	(.L_9 - .L_8)
	.align		4
.L_8:
        /*0034*/ 	.word	index@(_Z25reductionPartialSumKernelPf)
        /*0038*/ 	.word	0x00000000


	//----- nvinfo : EIATTR_MIN_STACK_SIZE
	.align		4
.L_9:
        /*003c*/ 	.byte	0x04, 0x12
        /*003e*/ 	.short	(.L_11 - .L_10)
	.align		4
.L_10:
        /*0040*/ 	.word	index@(_Z15reductionKernelPfS_)
        /*0044*/ 	.word	0x00000000
.L_11:


//--------------------- .nv.compat                --------------------------
	.section	.nv.compat,"",@"SHT_CUDA_COMPAT_INFO"
	.align	4
        /*0000*/ 	.byte	0x02, 0x09, 0x00, 0x00, 0x02, 0x02, 0x01, 0x00, 0x02, 0x05, 0x05, 0x00, 0x03, 0x07, 0x01, 0x01
        /*0010*/ 	.byte	0x02, 0x03, 0x00, 0x00, 0x02, 0x06, 0x01, 0x00, 0x04, 0x0b, 0x08, 0x00, 0x09, 0x00, 0x00, 0x00
        /*0020*/ 	.byte	0x00, 0x00, 0x00, 0x00


//--------------------- .nv.info._Z25reductionPartialSumKernelPf --------------------------
	.section	.nv.info._Z25reductionPartialSumKernelPf,"",@"SHT_CUDA_INFO"
	.sectionflags	@""
	.align	4


	//----- nvinfo : EIATTR_CUDA_API_VERSION
	.align		4
        /*0000*/ 	.byte	0x04, 0x37
        /*0002*/ 	.short	(.L_13 - .L_12)
.L_12:
        /*0004*/ 	.word	0x00000082


	//----- nvinfo : EIATTR_KPARAM_INFO
	.align		4
.L_13:
        /*0008*/ 	.byte	0x04, 0x17
        /*000a*/ 	.short	(.L_15 - .L_14)
.L_14:
        /*000c*/ 	.word	0x00000000
        /*0010*/ 	.short	0x0000
        /*0012*/ 	.short	0x0000
        /*0014*/ 	.byte	0x00, 0xf5, 0x21, 0x00


	//----- nvinfo : EIATTR_SPARSE_MMA_MASK
	.align		4
.L_15:
        /*0018*/ 	.byte	0x03, 0x50
        /*001a*/ 	.short	0x0000


	//----- nvinfo : EIATTR_MAXREG_COUNT
	.align		4
        /*001c*/ 	.byte	0x03, 0x1b
        /*001e*/ 	.short	0x00ff


	//----- nvinfo : EIATTR_NUM_BARRIERS
	.align		4
        /*0020*/ 	.byte	0x02, 0x4c
        /*0022*/ 	.byte	0x01
	.zero		1


	//----- nvinfo : EIATTR_MERCURY_ISA_VERSION
	.align		4
        /*0024*/ 	.byte	0x03, 0x5f
        /*0026*/ 	.short	0x0101


	//----- nvinfo : EIATTR_VRC_CTA_INIT_COUNT
	.align		4
        /*0028*/ 	.byte	0x02, 0x4a
	.zero		1
	.zero		1


	//----- nvinfo : EIATTR_EXIT_INSTR_OFFSETS
	.align		4
        /*002c*/ 	.byte	0x04, 0x1c
        /*002e*/ 	.short	(.L_17 - .L_16)


	//   ....[0]....
.L_16:
        /*0030*/ 	.word	0x00000180


	//----- nvinfo : EIATTR_CRS_STACK_SIZE
	.align		4
.L_17:
        /*0034*/ 	.byte	0x04, 0x1e
        /*0036*/ 	.short	(.L_19 - .L_18)
.L_18:
        /*0038*/ 	.word	0x00000000


	//----- nvinfo : EIATTR_CBANK_PARAM_SIZE
	.align		4
.L_19:
        /*003c*/ 	.byte	0x03, 0x19
        /*003e*/ 	.short	0x0008


	//----- nvinfo : EIATTR_PARAM_CBANK
	.align		4
        /*0040*/ 	.byte	0x04, 0x0a
        /*0042*/ 	.short	(.L_21 - .L_20)
	.align		4
.L_20:
        /*0044*/ 	.word	index@(.nv.constant0._Z25reductionPartialSumKernelPf)
        /*0048*/ 	.short	0x0380
        /*004a*/ 	.short	0x0008


	//----- nvinfo : EIATTR_SW_WAR
	.align		4
.L_21:
        /*004c*/ 	.byte	0x04, 0x36
        /*004e*/ 	.short	(.L_23 - .L_22)
.L_22:
        /*0050*/ 	.word	0x00000008
.L_23:


//--------------------- .nv.info._Z15reductionKernelPfS_ --------------------------
	.section	.nv.info._Z15reductionKernelPfS_,"",@"SHT_CUDA_INFO"
	.sectionflags	@""
	.align	4


	//----- nvinfo : EIATTR_CUDA_API_VERSION
	.align		4
        /*0000*/ 	.byte	0x04, 0x37
        /*0002*/ 	.short	(.L_25 - .L_24)
.L_24:
        /*0004*/ 	.word	0x00000082


	//----- nvinfo : EIATTR_KPARAM_INFO
	.align		4
.L_25:
        /*0008*/ 	.byte	0x04, 0x17
        /*000a*/ 	.short	(.L_27 - .L_26)
.L_26:
        /*000c*/ 	.word	0x00000000
        /*0010*/ 	.short	0x0001
        /*0012*/ 	.short	0x0008
        /*0014*/ 	.byte	0x00, 0xf5, 0x21, 0x00


	//----- nvinfo : EIATTR_KPARAM_INFO
	.align		4
.L_27:
        /*0018*/ 	.byte	0x04, 0x17
        /*001a*/ 	.short	(.L_29 - .L_28)
.L_28:
        /*001c*/ 	.word	0x00000000
        /*0020*/ 	.short	0x0000
        /*0022*/ 	.short	0x0000
        /*0024*/ 	.byte	0x00, 0xf5, 0x21, 0x00


	//----- nvinfo : EIATTR_SPARSE_MMA_MASK
	.align		4
.L_29:
        /*0028*/ 	.byte	0x03, 0x50
        /*002a*/ 	.short	0x0000


	//----- nvinfo : EIATTR_MAXREG_COUNT
	.align		4
        /*002c*/ 	.byte	0x03, 0x1b
        /*002e*/ 	.short	0x00ff


	//----- nvinfo : EIATTR_NUM_BARRIERS
	.align		4
        /*0030*/ 	.byte	0x02, 0x4c
        /*0032*/ 	.byte	0x01
	.zero		1


	//----- nvinfo : EIATTR_MERCURY_ISA_VERSION
	.align		4
        /*0034*/ 	.byte	0x03, 0x5f
        /*0036*/ 	.short	0x0101


	//----- nvinfo : EIATTR_VRC_CTA_INIT_COUNT
	.align		4
        /*0038*/ 	.byte	0x02, 0x4a
	.zero		1
	.zero		1


	//----- nvinfo : EIATTR_EXIT_INSTR_OFFSETS
	.align		4
        /*003c*/ 	.byte	0x04, 0x1c
        /*003e*/ 	.short	(.L_31 - .L_30)


	//   ....[0]....
.L_30:
        /*0040*/ 	.word	0x000002e0


	//   ....[1]....
        /*0044*/ 	.word	0x00000330


	//----- nvinfo : EIATTR_CBANK_PARAM_SIZE
	.align		4
.L_31:
        /*0048*/ 	.byte	0x03, 0x19
        /*004a*/ 	.short	0x0010


	//----- nvinfo : EIATTR_PARAM_CBANK
	.align		4
        /*004c*/ 	.byte	0x04, 0x0a
        /*004e*/ 	.short	(.L_33 - .L_32)
	.align		4
.L_32:
        /*0050*/ 	.word	index@(.nv.constant0._Z15reductionKernelPfS_)
        /*0054*/ 	.short	0x0380
        /*0056*/ 	.short	0x0010


	//----- nvinfo : EIATTR_SW_WAR
	.align		4
.L_33:
        /*0058*/ 	.byte	0x04, 0x36
        /*005a*/ 	.short	(.L_35 - .L_34)
.L_34:
        /*005c*/ 	.word	0x00000008
.L_35:


//--------------------- .nv.callgraph             --------------------------
	.section	.nv.callgraph,"",@"SHT_CUDA_CALLGRAPH"
	.align	4
	.sectionentsize	8
	.align		4
        /*0000*/ 	.word	0x00000000
	.align		4
        /*0004*/ 	.word	0xffffffff
	.align		4
        /*0008*/ 	.word	0x00000000
	.align		4
        /*000c*/ 	.word	0xfffffffe
	.align		4
        /*0010*/ 	.word	0x00000000
	.align		4
        /*0014*/ 	.word	0xfffffffd
	.align		4
        /*0018*/ 	.word	0x00000000
	.align		4
        /*001c*/ 	.word	0xfffffffc


//--------------------- .text._Z25reductionPartialSumKernelPf --------------------------
	.section	.text._Z25reductionPartialSumKernelPf,"ax",@progbits
	.align	128
        .global         _Z25reductionPartialSumKernelPf
        .type           _Z25reductionPartialSumKernelPf,@function
        .size           _Z25reductionPartialSumKernelPf,(.L_x_4 - _Z25reductionPartialSumKernelPf)
        .other          _Z25reductionPartialSumKernelPf,@"STO_CUDA_ENTRY STV_DEFAULT"
_Z25reductionPartialSumKernelPf:
.text._Z25reductionPartialSumKernelPf:
[----:B------:R-:W-:Y:S01]  /*0000*/  LDC R1, c[0x0][0x37c] ;  /* 0x0000df00ff017b82 */ /* 0x000fe20000000800 */
[----:B------:R-:W0:Y:S07]  /*0010*/  S2R R4, SR_TID.X ;  /* 0x0000000000047919 */ /* 0x000e2e0000002100 */
[----:B------:R-:W1:Y:S01]  /*0020*/  S2UR UR6, SR_CTAID.X ;  /* 0x00000000000679c3 */ /* 0x000e620000002500 */
[----:B------:R-:W2:Y:S07]  /*0030*/  LDCU.64 UR4, c[0x0][0x358] ;  /* 0x00006b00ff0477ac */ /* 0x000eae0008000a00 */
[----:B------:R-:W1:Y:S08]  /*0040*/  LDC R5, c[0x0][0x360] ;  /* 0x0000d800ff057b82 */ /* 0x000e700000000800 */
[----:B------:R-:W3:Y:S01]  /*0050*/  LDC.64 R2, c[0x0][0x380] ;  /* 0x0000e000ff027b82 */ /* 0x000ee20000000a00 */
[----:B0-----:R-:W-:-:S05]  /*0060*/  SHF.L.U32 R0, R4, 0x1, RZ ;  /* 0x0000000104007819 */ /* 0x001fca00000006ff */
[----:B-1----:R-:W-:-:S04]  /*0070*/  IMAD R5, R5, UR6, R0 ;  /* 0x0000000605057c24 */ /* 0x002fc8000f8e0200 */
[----:B---3--:R-:W-:-:S05]  /*0080*/  IMAD.WIDE R2, R5, 0x4, R2 ;  /* 0x0000000405027825 */ /* 0x008fca00078e0202 */
[----:B--2---:R-:W2:Y:S04]  /*0090*/  LDG.E R0, desc[UR4][R2.64] ;  /* 0x0000000402007981 */ /* 0x004ea8000c1e1900 */
[----:B------:R-:W2:Y:S01]  /*00a0*/  LDG.E R5, desc[UR4][R2.64+0x4] ;  /* 0x0000040402057981 */ /* 0x000ea2000c1e1900 */
[----:B------:R-:W-:Y:S01]  /*00b0*/  LOP3.LUT R4, R4, 0x1, RZ, 0xc0, !PT ;  /* 0x0000000104047812 */ /* 0x000fe200078ec0ff */
[----:B------:R-:W-:Y:S03]  /*00c0*/  BSSY.RECONVERGENT B0, `(.L_x_0) ;  /* 0x000000a000007945 */ /* 0x000fe60003800200 */
[----:B------:R-:W-:Y:S01]  /*00d0*/  ISETP.NE.U32.AND P0, PT, R4, 0x1, PT ;  /* 0x000000010400780c */ /* 0x000fe20003f05070 */
[----:B--2---:R-:W-:-:S05]  /*00e0*/  FADD R5, R0, R5 ;  /* 0x0000000500057221 */ /* 0x004fca0000000000 */
[----:B------:R0:W-:Y:S01]  /*00f0*/  STG.E desc[UR4][R2.64], R5 ;  /* 0x0000000502007986 */ /* 0x0001e2000c101904 */
[----:B------:R-:W-:Y:S06]  /*0100*/  BAR.SYNC.DEFER_BLOCKING 0x0 ;  /* 0x0000000000007b1d */ /* 0x000fec0000010000 */
[----:B------:R-:W-:Y:S05]  /*0110*/  @!P0 BRA `(.L_x_1) ;  /* 0x0000000000108947 */ /* 0x000fea0003800000 */
[----:B------:R-:W2:Y:S04]  /*0120*/  LDG.E R0, desc[UR4][R2.64] ;  /* 0x0000000402007981 */ /* 0x000ea8000c1e1900 */
[----:B0-----:R-:W2:Y:S02]  /*0130*/  LDG.E R5, desc[UR4][R2.64+0x8] ;  /* 0x0000080402057981 */ /* 0x001ea4000c1e1900 */
[----:B--2---:R-:W-:-:S05]  /*0140*/  FADD R5, R0, R5 ;  /* 0x0000000500057221 */ /* 0x004fca0000000000 */
[----:B------:R1:W-:Y:S02]  /*0150*/  STG.E desc[UR4][R2.64], R5 ;  /* 0x0000000502007986 */ /* 0x0003e4000c101904 */
.L_x_1:
[----:B------:R-:W-:Y:S05]  /*0160*/  BSYNC.RECONVERGENT B0 ;  /* 0x0000000000007941 */ /* 0x000fea0003800200 */
.L_x_0:
[----:B------:R-:W-:Y:S06]  /*0170*/  BAR.SYNC.DEFER_BLOCKING 0x0 ;  /* 0x0000000000007b1d */ /* 0x000fec0000010000 */
[----:B------:R-:W-:Y:S05]  /*0180*/  EXIT ;  /* 0x000000000000794d */ /* 0x000fea0003800000 */
.L_x_2:
[----:B------:R-:W-:-:S00]  /*0190*/  BRA `(.L_x_2) ;  /* 0xfffffffc00fc7947 */ /* 0x000fc0000383ffff */
[----:B------:R-:W-:-:S00]  /*01a0*/  NOP ;  /* 0x0000000000007918 */ /* 0x000fc00000000000 */
        /* <DEDUP_REMOVED lines=13> */
.L_x_4:


//--------------------- .text._Z15reductionKernelPfS_ --------------------------
	.section	.text._Z15reductionKernelPfS_,"ax",@progbits
	.align	128
        .global         _Z15reductionKernelPfS_
        .type           _Z15reductionKernelPfS_,@function
        .size           _Z15reductionKernelPfS_,(.L_x_5 - _Z15reductionKernelPfS_)
        .other          _Z15reductionKernelPfS_,@"STO_CUDA_ENTRY STV_DEFAULT"
_Z15reductionKernelPfS_:
.text._Z15reductionKernelPfS_:
[----:B------:R-:W-:Y:S01]  /*0000*/  LDC R1, c[0x0][0x37c] ;  /* 0x0000df00ff017b82 */ /* 0x000fe20000000800 */
[----:B------:R-:W0:Y:S07]  /*0010*/  S2R R7, SR_TID.X ;  /* 0x0000000000077919 */ /* 0x000e2e0000002100 */
[----:B------:R-:W1:Y:S01]  /*0020*/  S2UR UR4, SR_CTAID.X ;  /* 0x00000000000479c3 */ /* 0x000e620000002500 */
[----:B------:R-:W2:Y:S07]  /*0030*/  LDCU.64 UR6, c[0x0][0x358] ;  /* 0x00006b00ff0677ac */ /* 0x000eae0008000a00 */
[----:B------:R-:W1:Y:S08]  /*0040*/  LDC R0, c[0x0][0x360] ;  /* 0x0000d800ff007b82 */ /* 0x000e700000000800 */
[----:B------:R-:W3:Y:S01]  /*0050*/  LDC.64 R2, c[0x0][0x380] ;  /* 0x0000e000ff027b82 */ /* 0x000ee20000000a00 */
[----:B-1----:R-:W-:-:S05]  /*0060*/  IMAD R4, R0, UR4, RZ ;  /* 0x0000000400047c24 */ /* 0x002fca000f8e02ff */
[----:B0-----:R-:W-:-:S04]  /*0070*/  LEA R5, R4, R7, 0x3 ;  /* 0x0000000704057211 */ /* 0x001fc800078e18ff */
[C---:B------:R-:W-:Y:S01]  /*0080*/  IADD3 R11, PT, PT, R5.reuse, R0, RZ ;  /* 0x00000000050b7210 */ /* 0x040fe20007ffe0ff */
[----:B---3--:R-:W-:-:S03]  /*0090*/  IMAD.WIDE.U32 R8, R5, 0x4, R2 ;  /* 0x0000000405087825 */ /* 0x008fc600078e0002 */
[CC--:B------:R-:W-:Y:S01]  /*00a0*/  IADD3 R13, PT, PT, R11.reuse, R0.reuse, RZ ;  /* 0x000000000b0d7210 */ /* 0x0c0fe20007ffe0ff */
[--C-:B------:R-:W-:Y:S01]  /*00b0*/  IMAD.WIDE.U32 R10, R11, 0x4, R2.reuse ;  /* 0x000000040b0a7825 */ /* 0x100fe200078e0002 */
[----:B--2---:R0:W2:Y:S02]  /*00c0*/  LDG.E R4, desc[UR6][R8.64] ;  /* 0x0000000608047981 */ /* 0x0040a4000c1e1900 */
[CC--:B------:R-:W-:Y:S01]  /*00d0*/  IADD3 R15, PT, PT, R13.reuse, R0.reuse, RZ ;  /* 0x000000000d0f7210 */ /* 0x0c0fe20007ffe0ff */
[--C-:B------:R-:W-:Y:S01]  /*00e0*/  IMAD.WIDE.U32 R12, R13, 0x4, R2.reuse ;  /* 0x000000040d0c7825 */ /* 0x100fe200078e0002 */
[----:B------:R1:W3:Y:S02]  /*00f0*/  LDG.E R6, desc[UR6][R10.64] ;  /* 0x000000060a067981 */ /* 0x0002e4000c1e1900 */
[CC--:B------:R-:W-:Y:S01]  /*0100*/  IADD3 R17, PT, PT, R15.reuse, R0.reuse, RZ ;  /* 0x000000000f117210 */ /* 0x0c0fe20007ffe0ff */
[--C-:B------:R-:W-:Y:S01]  /*0110*/  IMAD.WIDE.U32 R14, R15, 0x4, R2.reuse ;  /* 0x000000040f0e7825 */ /* 0x100fe200078e0002 */
[----:B------:R2:W4:Y:S02]  /*0120*/  LDG.E R19, desc[UR6][R12.64] ;  /* 0x000000060c137981 */ /* 0x000524000c1e1900 */
[C---:B------:R-:W-:Y:S01]  /*0130*/  IADD3 R21, PT, PT, R17.reuse, R0, RZ ;  /* 0x0000000011157210 */ /* 0x040fe20007ffe0ff */
[----:B------:R-:W-:-:S02]  /*0140*/  IMAD.WIDE.U32 R16, R17, 0x4, R2 ;  /* 0x0000000411107825 */ /* 0x000fc400078e0002 */
[----:B------:R-:W5:Y:S01]  /*0150*/  LDG.E R15, desc[UR6][R14.64] ;  /* 0x000000060e0f7981 */ /* 0x000f62000c1e1900 */
[CC--:B------:R-:W-:Y:S01]  /*0160*/  IADD3 R23, PT, PT, R21.reuse, R0.reuse, RZ ;  /* 0x0000000015177210 */ /* 0x0c0fe20007ffe0ff */
[--C-:B0-----:R-:W-:Y:S02]  /*0170*/  IMAD.WIDE.U32 R8, R21, 0x4, R2.reuse ;  /* 0x0000000415087825 */ /* 0x101fe400078e0002 */
[----:B------:R-:W5:Y:S01]  /*0180*/  LDG.E R17, desc[UR6][R16.64] ;  /* 0x0000000610117981 */ /* 0x000f62000c1e1900 */
[C---:B------:R-:W-:Y:S01]  /*0190*/  IADD3 R21, PT, PT, R23.reuse, R0, RZ ;  /* 0x0000000017157210 */ /* 0x040fe20007ffe0ff */
[--C-:B-1----:R-:W-:Y:S02]  /*01a0*/  IMAD.WIDE.U32 R10, R23, 0x4, R2.reuse ;  /* 0x00000004170a7825 */ /* 0x102fe400078e0002 */
[----:B------:R-:W5:Y:S02]  /*01b0*/  LDG.E R9, desc[UR6][R8.64] ;  /* 0x0000000608097981 */ /* 0x000f64000c1e1900 */
[----:B------:R-:W-:-:S02]  /*01c0*/  IMAD.WIDE.U32 R2, R21, 0x4, R2 ;  /* 0x0000000415027825 */ /* 0x000fc400078e0002 */
[----:B------:R-:W5:Y:S04]  /*01d0*/  LDG.E R11, desc[UR6][R10.64] ;  /* 0x000000060a0b7981 */ /* 0x000f68000c1e1900 */
[----:B------:R-:W5:Y:S01]  /*01e0*/  LDG.E R3, desc[UR6][R2.64] ;  /* 0x0000000602037981 */ /* 0x000f62000c1e1900 */
[----:B------:R-:W0:Y:S01]  /*01f0*/  S2UR UR5, SR_CgaCtaId ;  /* 0x00000000000579c3 */ /* 0x000e220000008800 */
[----:B------:R-:W-:Y:S01]  /*0200*/  UMOV UR4, 0x400 ;  /* 0x0000040000047882 */ /* 0x000fe20000000000 */
[----:B------:R-:W-:Y:S01]  /*0210*/  ISETP.GE.U32.AND P0, PT, R7, R0, PT ;  /* 0x000000000700720c */ /* 0x000fe20003f06070 */
[----:B0-----:R-:W-:-:S06]  /*0220*/  ULEA UR4, UR5, UR4, 0x18 ;  /* 0x0000000405047291 */ /* 0x001fcc000f8ec0ff */
[----:B------:R-:W-:Y:S01]  /*0230*/  LEA R0, R7, UR4, 0x2 ;  /* 0x0000000407007c11 */ /* 0x000fe2000f8e10ff */
[----:B--2---:R-:W-:-:S04]  /*0240*/  FADD R13, RZ, R4 ;  /* 0x00000004ff0d7221 */ /* 0x004fc80000000000 */
[----:B---3--:R-:W-:-:S04]  /*0250*/  FADD R6, R13, R6 ;  /* 0x000000060d067221 */ /* 0x008fc80000000000 */
[----:B----4-:R-:W-:-:S04]  /*0260*/  FADD R6, R6, R19 ;  /* 0x0000001306067221 */ /* 0x010fc80000000000 */
[----:B-----5:R-:W-:-:S04]  /*0270*/  FADD R6, R6, R15 ;  /* 0x0000000f06067221 */ /* 0x020fc80000000000 */
[----:B------:R-:W-:-:S04]  /*0280*/  FADD R6, R6, R17 ;  /* 0x0000001106067221 */ /* 0x000fc80000000000 */
[----:B------:R-:W-:-:S04]  /*0290*/  FADD R6, R6, R9 ;  /* 0x0000000906067221 */ /* 0x000fc80000000000 */
[----:B------:R-:W-:-:S04]  /*02a0*/  FADD R6, R6, R11 ;  /* 0x0000000b06067221 */ /* 0x000fc80000000000 */
[----:B------:R-:W-:-:S05]  /*02b0*/  FADD R3, R6, R3 ;  /* 0x0000000306037221 */ /* 0x000fca0000000000 */
[----:B------:R0:W-:Y:S01]  /*02c0*/  STS [R0], R3 ;  /* 0x0000000300007388 */ /* 0x0001e20000000800 */
[----:B------:R-:W-:Y:S06]  /*02d0*/  BAR.SYNC.DEFER_BLOCKING 0x0 ;  /* 0x0000000000007b1d */ /* 0x000fec0000010000 */
[----:B------:R-:W-:Y:S05]  /*02e0*/  @P0 EXIT ;  /* 0x000000000000094d */ /* 0x000fea0003800000 */
[----:B------:R-:W1:Y:S01]  /*02f0*/  LDS R7, [R0] ;  /* 0x0000000000077984 */ /* 0x000e620000000800 */
[----:B0-----:R-:W0:Y:S02]  /*0300*/  LDC.64 R2, c[0x0][0x388] ;  /* 0x0000e200ff027b82 */ /* 0x001e240000000a00 */
[----:B0-----:R-:W-:-:S05]  /*0310*/  IMAD.WIDE R2, R5, 0x4, R2 ;  /* 0x0000000405027825 */ /* 0x001fca00078e0202 */
[----:B-1----:R-:W-:Y:S01]  /*0320*/  STG.E desc[UR6][R2.64], R7 ;  /* 0x0000000702007986 */ /* 0x002fe2000c101906 */
[----:B------:R-:W-:Y:S05]  /*0330*/  EXIT ;  /* 0x000000000000794d */ /* 0x000fea0003800000 */
.L_x_3:
        /* <DEDUP_REMOVED lines=12> */
.L_x_5:


//--------------------- .nv.shared.reserved.0     --------------------------
	.section	.nv.shared.reserved.0,"aw",@nobits
	.weak		__nv_reservedSMEM_offset_0_alias
	.size		__nv_reservedSMEM_offset_0_alias, 0, 64
	.other		__nv_reservedSMEM_offset_0_alias,@"STO_CUDA_RESERVED_SHARED STV_DEFAULT"
__nv_reservedSMEM_offset_0_alias:
	.zero		0
	.zero		64


//--------------------- .nv.shared._Z15reductionKernelPfS_ --------------------------
	.section	.nv.shared._Z15reductionKernelPfS_,"aw",@nobits
	.sectionflags	@""
	.align	4
.nv.shared._Z15reductionKernelPfS_:
	.zero		1032


//--------------------- .nv.constant0._Z25reductionPartialSumKernelPf --------------------------
	.section	.nv.constant0._Z25reductionPartialSumKernelPf,"a",@progbits
	.sectionflags	@""
	.align	4
.nv.constant0._Z25reductionPartialSumKernelPf:
	.zero		904


//--------------------- .nv.constant0._Z15reductionKernelPfS_ --------------------------
	.section	.nv.constant0._Z15reductionKernelPfS_,"a",@progbits
	.sectionflags	@""
	.align	4
.nv.constant0._Z15reductionKernelPfS_:
	.zero		912


//--------------------- SYMBOLS --------------------------

	.type		.nv.reservedSmem.offset0,@object
	.size		.nv.reservedSmem.offset0,0x4
	.type		.nv.reservedSmem.cap,@object
	.size		.nv.reservedSmem.cap,0x4
